//
// Generated by NVIDIA NVVM Compiler
//
// Compiler Build ID: CL-36424714
// Cuda compilation tools, release 13.0, V13.0.88
// Based on NVVM 20.0.0
//

.version 9.0
.target sm_100
.address_size 64

	// .globl	_Z10Matrix_AddPfS_S_mm

.visible .entry _Z10Matrix_AddPfS_S_mm(
	.param .u64 .ptr .align 1 _Z10Matrix_AddPfS_S_mm_param_0,
	.param .u64 .ptr .align 1 _Z10Matrix_AddPfS_S_mm_param_1,
	.param .u64 .ptr .align 1 _Z10Matrix_AddPfS_S_mm_param_2,
	.param .u64 _Z10Matrix_AddPfS_S_mm_param_3,
	.param .u64 _Z10Matrix_AddPfS_S_mm_param_4
)
{
	.reg .pred 	%p<4>;
	.reg .b32 	%r<10>;
	.reg .b32 	%f<4>;
	.reg .b64 	%rd<17>;

	ld.param.u64 	%rd2, [_Z10Matrix_AddPfS_S_mm_param_0];
	ld.param.u64 	%rd3, [_Z10Matrix_AddPfS_S_mm_param_1];
	ld.param.u64 	%rd4, [_Z10Matrix_AddPfS_S_mm_param_2];
	ld.param.u64 	%rd5, [_Z10Matrix_AddPfS_S_mm_param_3];
	ld.param.u64 	%rd7, [_Z10Matrix_AddPfS_S_mm_param_4];
	mov.u32 	%r1, %ntid.x;
	mov.u32 	%r2, %ctaid.x;
	mov.u32 	%r3, %tid.x;
	mad.lo.s32 	%r4, %r1, %r2, %r3;
	cvt.u64.u32 	%rd8, %r4;
	mov.u32 	%r5, %ntid.y;
	mov.u32 	%r6, %ctaid.y;
	mov.u32 	%r7, %tid.y;
	mad.lo.s32 	%r8, %r5, %r6, %r7;
	cvt.u64.u32 	%rd9, %r8;
	mad.lo.s64 	%rd1, %rd7, %rd9, %rd8;
	setp.le.u64 	%p1, %rd7, %rd8;
	setp.le.u64 	%p2, %rd5, %rd9;
	or.pred  	%p3, %p1, %p2;
	@%p3 bra 	$L__BB0_2;
	cvta.to.global.u64 	%rd10, %rd2;
	cvta.to.global.u64 	%rd11, %rd3;
	cvta.to.global.u64 	%rd12, %rd4;
	shl.b64 	%rd13, %rd1, 2;
	add.s64 	%rd14, %rd10, %rd13;
	ld.global.f32 	%f1, [%rd14];
	add.s64 	%rd15, %rd11, %rd13;
	ld.global.f32 	%f2, [%rd15];
	add.f32 	%f3, %f1, %f2;
	add.s64 	%rd16, %rd12, %rd13;
	st.global.f32 	[%rd16], %f3;
$L__BB0_2:
	ret;

}


// ===== COMPILED SASS (sm_100) =====

	.target	sm_100

	.elftype	@"ET_EXEC"


//--------------------- .note.nv.tkinfo           --------------------------
	.section	.note.nv.tkinfo,"",@"SHT_NOTE"
	.sectionflags	@"SHF_NOTE_NV_TKINFO"
	.tkinfo
        /*0018*/ 	.word	0x00000002
        /*0030*/ 	.string	""
        /*0030*/ 	.string	"ptxas"
        /*0030*/ 	.string	"Cuda compilation tools, release 13.0, V13.0.88"
        /*0030*/ 	.string	"Build cuda_13.0.r13.0/compiler.36424714_0"
        /*0030*/ 	.string	"-arch sm_100 -m 64 "



//--------------------- .note.nv.cuinfo           --------------------------
	.section	.note.nv.cuinfo,"",@"SHT_NOTE"
	.sectionflags	@"SHF_NOTE_NV_CUINFO"
        /*0018*/ 	.short	0x0002
        /*001a*/ 	.short	0x0064
        /*001c*/ 	.short	0x0082
	.zero		2


//--------------------- .nv.info                  --------------------------
	.section	.nv.info,"",@"SHT_CUDA_INFO"
	.align	4


	//----- nvinfo : EIATTR_REGCOUNT
	.align		4
        /*0000*/ 	.byte	0x04, 0x2f
        /*0002*/ 	.short	(.L_1 - .L_0)
	.align		4
.L_0:
        /*0004*/ 	.word	index@(_Z10Matrix_AddPfS_S_mm)
        /*0008*/ 	.word	0x0000000c


	//----- nvinfo : EIATTR_FRAME_SIZE
	.align		4
.L_1:
        /*000c*/ 	.byte	0x04, 0x11
        /*000e*/ 	.short	(.L_3 - .L_2)
	.align		4
.L_2:
        /*0010*/ 	.word	index@(_Z10Matrix_AddPfS_S_mm)
        /*0014*/ 	.word	0x00000000


	//----- nvinfo : EIATTR_MIN_STACK_SIZE
	.align		4
.L_3:
        /*0018*/ 	.byte	0x04, 0x12
        /*001a*/ 	.short	(.L_5 - .L_4)
	.align		4
.L_4:
        /*001c*/ 	.word	index@(_Z10Matrix_AddPfS_S_mm)
        /*0020*/ 	.word	0x00000000
.L_5:


//--------------------- .nv.compat                --------------------------
	.section	.nv.compat,"",@"SHT_CUDA_COMPAT_INFO"
	.align	4
        /*0000*/ 	.byte	0x02, 0x09, 0x00, 0x00, 0x02, 0x02, 0x01, 0x00, 0x02, 0x05, 0x05, 0x00, 0x03, 0x07, 0x01, 0x01
        /*0010*/ 	.byte	0x02, 0x03, 0x00, 0x00, 0x02, 0x06, 0x01, 0x00, 0x04, 0x0b, 0x08, 0x00, 0x09, 0x00, 0x00, 0x00
        /*0020*/ 	.byte	0x00, 0x00, 0x00, 0x00


//--------------------- .nv.info._Z10Matrix_AddPfS_S_mm --------------------------
	.section	.nv.info._Z10Matrix_AddPfS_S_mm,"",@"SHT_CUDA_INFO"
	.sectionflags	@""
	.align	4


	//----- nvinfo : EIATTR_CUDA_API_VERSION
	.align		4
        /*0000*/ 	.byte	0x04, 0x37
        /*0002*/ 	.short	(.L_7 - .L_6)
.L_6:
        /*0004*/ 	.word	0x00000082


	//----- nvinfo : EIATTR_KPARAM_INFO
	.align		4
.L_7:
        /*0008*/ 	.byte	0x04, 0x17
        /*000a*/ 	.short	(.L_9 - .L_8)
.L_8:
        /*000c*/ 	.word	0x00000000
        /*0010*/ 	.short	0x0004
        /*0012*/ 	.short	0x0020
        /*0014*/ 	.byte	0x00, 0xf0, 0x21, 0x00


	//----- nvinfo : EIATTR_KPARAM_INFO
	.align		4
.L_9:
        /*0018*/ 	.byte	0x04, 0x17
        /*001a*/ 	.short	(.L_11 - .L_10)
.L_10:
        /*001c*/ 	.word	0x00000000
        /*0020*/ 	.short	0x0003
        /*0022*/ 	.short	0x0018
        /*0024*/ 	.byte	0x00, 0xf0, 0x21, 0x00


	//----- nvinfo : EIATTR_KPARAM_INFO
	.align		4
.L_11:
        /*0028*/ 	.byte	0x04, 0x17
        /*002a*/ 	.short	(.L_13 - .L_12)
.L_12:
        /*002c*/ 	.word	0x00000000
        /*0030*/ 	.short	0x0002
        /*0032*/ 	.short	0x0010
        /*0034*/ 	.byte	0x00, 0xf5, 0x21, 0x00


	//----- nvinfo : EIATTR_KPARAM_INFO
	.align		4
.L_13:
        /*0038*/ 	.byte	0x04, 0x17
        /*003a*/ 	.short	(.L_15 - .L_14)
.L_14:
        /*003c*/ 	.word	0x00000000
        /*0040*/ 	.short	0x0001
        /*0042*/ 	.short	0x0008
        /*0044*/ 	.byte	0x00, 0xf5, 0x21, 0x00


	//----- nvinfo : EIATTR_KPARAM_INFO
	.align		4
.L_15:
        /*0048*/ 	.byte	0x04, 0x17
        /*004a*/ 	.short	(.L_17 - .L_16)
.L_16:
        /*004c*/ 	.word	0x00000000
        /*0050*/ 	.short	0x0000
        /*0052*/ 	.short	0x0000
        /*0054*/ 	.byte	0x00, 0xf5, 0x21, 0x00


	//----- nvinfo : EIATTR_SPARSE_MMA_MASK
	.align		4
.L_17:
        /*0058*/ 	.byte	0x03, 0x50
        /*005a*/ 	.short	0x0000


	//----- nvinfo : EIATTR_MAXREG_COUNT
	.align		4
        /*005c*/ 	.byte	0x03, 0x1b
        /*005e*/ 	.short	0x00ff


	//----- nvinfo : EIATTR_MERCURY_ISA_VERSION
	.align		4
        /*0060*/ 	.byte	0x03, 0x5f
        /*0062*/ 	.short	0x0101


	//----- nvinfo : EIATTR_VRC_CTA_INIT_COUNT
	.align		4
        /*0064*/ 	.byte	0x02, 0x4a
	.zero		1
	.zero		1


	//----- nvinfo : EIATTR_EXIT_INSTR_OFFSETS
	.align		4
        /*0068*/ 	.byte	0x04, 0x1c
        /*006a*/ 	.short	(.L_19 - .L_18)


	//   ....[0]....
.L_18:
        /*006c*/ 	.word	0x00000120


	//   ....[1]....
        /*0070*/ 	.word	0x00000220


	//----- nvinfo : EIATTR_CBANK_PARAM_SIZE
	.align		4
.L_19:
        /*0074*/ 	.byte	0x03, 0x19
        /*0076*/ 	.short	0x0028


	//----- nvinfo : EIATTR_PARAM_CBANK
	.align		4
        /*0078*/ 	.byte	0x04, 0x0a
        /*007a*/ 	.short	(.L_21 - .L_20)
	.align		4
.L_20:
        /*007c*/ 	.word	index@(.nv.constant0._Z10Matrix_AddPfS_S_mm)
        /*0080*/ 	.short	0x0380
        /*0082*/ 	.short	0x0028


	//----- nvinfo : EIATTR_SW_WAR
	.align		4
.L_21:
        /*0084*/ 	.byte	0x04, 0x36
        /*0086*/ 	.short	(.L_23 - .L_22)
.L_22:
        /*0088*/ 	.word	0x00000008
.L_23:


//--------------------- .nv.callgraph             --------------------------
	.section	.nv.callgraph,"",@"SHT_CUDA_CALLGRAPH"
	.align	4
	.sectionentsize	8
	.align		4
        /*0000*/ 	.word	0x00000000
	.align		4
        /*0004*/ 	.word	0xffffffff
	.align		4
        /*0008*/ 	.word	0x00000000
	.align		4
        /*000c*/ 	.word	0xfffffffe
	.align		4
        /*0010*/ 	.word	0x00000000
	.align		4
        /*0014*/ 	.word	0xfffffffd
	.align		4
        /*0018*/ 	.word	0x00000000
	.align		4
        /*001c*/ 	.word	0xfffffffc


//--------------------- .text._Z10Matrix_AddPfS_S_mm --------------------------
	.section	.text._Z10Matrix_AddPfS_S_mm,"ax",@progbits
	.align	128
        .global         _Z10Matrix_AddPfS_S_mm
        .type           _Z10Matrix_AddPfS_S_mm,@function
        .size           _Z10Matrix_AddPfS_S_mm,(.L_x_1 - _Z10Matrix_AddPfS_S_mm)
        .other          _Z10Matrix_AddPfS_S_mm,@"STO_CUDA_ENTRY STV_DEFAULT"
_Z10Matrix_AddPfS_S_mm:
.text._Z10Matrix_AddPfS_S_mm:
[----:B------:R-:W-:Y:S01]  /*0000*/  LDC R1, c[0x0][0x37c] ;  /* 0x0000df00ff017b82 */ /* 0x000fe20000000800 */
[----:B------:R-:W0:Y:S01]  /*0010*/  S2R R5, SR_CTAID.Y ;  /* 0x0000000000057919 */ /* 0x000e220000002600 */
[----:B------:R-:W1:Y:S01]  /*0020*/  LDCU UR4, c[0x0][0x360] ;  /* 0x00006c00ff0477ac */ /* 0x000e620008000800 */
[----:B------:R-:W0:Y:S01]  /*0030*/  S2R R0, SR_TID.Y ;  /* 0x0000000000007919 */ /* 0x000e220000002200 */
[----:B------:R-:W0:Y:S01]  /*0040*/  LDCU UR5, c[0x0][0x364] ;  /* 0x00006c80ff0577ac */ /* 0x000e220008000800 */
[----:B------:R-:W1:Y:S01]  /*0050*/  S2R R2, SR_CTAID.X ;  /* 0x0000000000027919 */ /* 0x000e620000002500 */
[----:B------:R-:W2:Y:S01]  /*0060*/  LDCU.64 UR8, c[0x0][0x398] ;  /* 0x00007300ff0877ac */ /* 0x000ea20008000a00 */
[----:B------:R-:W1:Y:S01]  /*0070*/  S2R R3, SR_TID.X ;  /* 0x0000000000037919 */ /* 0x000e620000002100 */
[----:B------:R-:W3:Y:S01]  /*0080*/  LDCU.64 UR6, c[0x0][0x3a0] ;  /* 0x00007400ff0677ac */ /* 0x000ee20008000a00 */
[----:B0-----:R-:W-:-:S05]  /*0090*/  IMAD R5, R5, UR5, R0 ;  /* 0x0000000505057c24 */ /* 0x001fca000f8e0200 */
[----:B--2---:R-:W-:Y:S01]  /*00a0*/  ISETP.GE.U32.AND P1, PT, R5, UR8, PT ;  /* 0x0000000805007c0c */ /* 0x004fe2000bf26070 */
[----:B-1----:R-:W-:-:S03]  /*00b0*/  IMAD R2, R2, UR4, R3 ;  /* 0x0000000402027c24 */ /* 0x002fc6000f8e0203 */
[----:B------:R-:W-:Y:S01]  /*00c0*/  ISETP.GE.U32.AND.EX P1, PT, RZ, UR9, PT, P1 ;  /* 0x00000009ff007c0c */ /* 0x000fe2000bf26110 */
[----:B------:R-:W-:Y:S01]  /*00d0*/  IMAD.MOV.U32 R3, RZ, RZ, RZ ;  /* 0x000000ffff037224 */ /* 0x000fe200078e00ff */
[----:B---3--:R-:W-:Y:S01]  /*00e0*/  ISETP.GE.U32.AND P0, PT, R2, UR6, PT ;  /* 0x0000000602007c0c */ /* 0x008fe2000bf06070 */
[----:B------:R-:W-:-:S03]  /*00f0*/  IMAD.WIDE.U32 R2, R5, UR6, R2 ;  /* 0x0000000605027c25 */ /* 0x000fc6000f8e0002 */
[----:B------:R-:W-:Y:S01]  /*0100*/  ISETP.GE.U32.OR.EX P0, PT, RZ, UR7, P1, P0 ;  /* 0x00000007ff007c0c */ /* 0x000fe20008f06500 */
[----:B------:R-:W-:-:S12]  /*0110*/  IMAD R5, R5, UR7, R3 ;  /* 0x0000000705057c24 */ /* 0x000fd8000f8e0203 */
[----:B------:R-:W-:Y:S05]  /*0120*/  @P0 EXIT ;  /* 0x000000000000094d */ /* 0x000fea0003800000 */
[----:B------:R-:W0:Y:S01]  /*0130*/  LDCU.128 UR8, c[0x0][0x380] ;  /* 0x00007000ff0877ac */ /* 0x000e220008000c00 */
[C---:B------:R-:W-:Y:S01]  /*0140*/  IMAD.SHL.U32 R6, R2.reuse, 0x4, RZ ;  /* 0x0000000402067824 */ /* 0x040fe200078e00ff */
[----:B------:R-:W-:Y:S01]  /*0150*/  SHF.L.U64.HI R0, R2, 0x2, R5 ;  /* 0x0000000202007819 */ /* 0x000fe20000010205 */
[----:B------:R-:W1:Y:S01]  /*0160*/  LDCU.64 UR4, c[0x0][0x358] ;  /* 0x00006b00ff0477ac */ /* 0x000e620008000a00 */
[----:B------:R-:W2:Y:S02]  /*0170*/  LDCU.64 UR6, c[0x0][0x390] ;  /* 0x00007200ff0677ac */ /* 0x000ea40008000a00 */
[C---:B0-----:R-:W-:Y:S02]  /*0180*/  IADD3 R4, P1, PT, R6.reuse, UR10, RZ ;  /* 0x0000000a06047c10 */ /* 0x041fe4000ff3e0ff */
[----:B------:R-:W-:Y:S02]  /*0190*/  IADD3 R2, P0, PT, R6, UR8, RZ ;  /* 0x0000000806027c10 */ /* 0x000fe4000ff1e0ff */
[----:B------:R-:W-:-:S02]  /*01a0*/  IADD3.X R5, PT, PT, R0, UR11, RZ, P1, !PT ;  /* 0x0000000b00057c10 */ /* 0x000fc40008ffe4ff */
[----:B------:R-:W-:-:S04]  /*01b0*/  IADD3.X R3, PT, PT, R0, UR9, RZ, P0, !PT ;  /* 0x0000000900037c10 */ /* 0x000fc800087fe4ff */
[----:B-1----:R-:W3:Y:S04]  /*01c0*/  LDG.E R5, desc[UR4][R4.64] ;  /* 0x0000000404057981 */ /* 0x002ee8000c1e1900 */
[----:B------:R-:W3:Y:S01]  /*01d0*/  LDG.E R2, desc[UR4][R2.64] ;  /* 0x0000000402027981 */ /* 0x000ee2000c1e1900 */
[----:B--2---:R-:W-:-:S04]  /*01e0*/  IADD3 R6, P0, PT, R6, UR6, RZ ;  /* 0x0000000606067c10 */ /* 0x004fc8000ff1e0ff */
[----:B------:R-:W-:Y:S01]  /*01f0*/  IADD3.X R7, PT, PT, R0, UR7, RZ, P0, !PT ;  /* 0x0000000700077c10 */ /* 0x000fe200087fe4ff */
[----:B---3--:R-:W-:-:S05]  /*0200*/  FADD R9, R2, R5 ;  /* 0x0000000502097221 */ /* 0x008fca0000000000 */
[----:B------:R-:W-:Y:S01]  /*0210*/  STG.E desc[UR4][R6.64], R9 ;  /* 0x0000000906007986 */ /* 0x000fe2000c101904 */
[----:B------:R-:W-:Y:S05]  /*0220*/  EXIT ;  /* 0x000000000000794d */ /* 0x000fea0003800000 */
.L_x_0:
[----:B------:R-:W-:-:S00]  /*0230*/  BRA `(.L_x_0) ;  /* 0xfffffffc00fc7947 */ /* 0x000fc0000383ffff */
[----:B------:R-:W-:-:S00]  /*0240*/  NOP ;  /* 0x0000000000007918 */ /* 0x000fc00000000000 */
        /* <DEDUP_REMOVED lines=11> */
.L_x_1:


//--------------------- .nv.shared.reserved.0     --------------------------
	.section	.nv.shared.reserved.0,"aw",@nobits
	.weak		__nv_reservedSMEM_offset_0_alias
	.size		__nv_reservedSMEM_offset_0_alias, 0, 64
	.other		__nv_reservedSMEM_offset_0_alias,@"STO_CUDA_RESERVED_SHARED STV_DEFAULT"
__nv_reservedSMEM_offset_0_alias:
	.zero		0
	.zero		64


//--------------------- .nv.constant0._Z10Matrix_AddPfS_S_mm --------------------------
	.section	.nv.constant0._Z10Matrix_AddPfS_S_mm,"a",@progbits
	.sectionflags	@""
	.align	4
.nv.constant0._Z10Matrix_AddPfS_S_mm:
	.zero		936


//--------------------- SYMBOLS --------------------------

	.type		.nv.reservedSmem.offset0,@object
	.size		.nv.reservedSmem.offset0,0x4
